//
// Generated by NVIDIA NVVM Compiler
//
// Compiler Build ID: CL-36424714
// Cuda compilation tools, release 13.0, V13.0.88
// Based on NVVM 20.0.0
//

.version 9.0
.target sm_100
.address_size 64

	// .globl	_Z14generic_kernelPKfS0_Pf

.visible .entry _Z14generic_kernelPKfS0_Pf(
	.param .u64 .ptr .align 1 _Z14generic_kernelPKfS0_Pf_param_0,
	.param .u64 .ptr .align 1 _Z14generic_kernelPKfS0_Pf_param_1,
	.param .u64 .ptr .align 1 _Z14generic_kernelPKfS0_Pf_param_2
)
{


	ret;

}


// ===== COMPILED SASS (sm_100) =====

	.target	sm_100

	.elftype	@"ET_EXEC"


//--------------------- .note.nv.tkinfo           --------------------------
	.section	.note.nv.tkinfo,"",@"SHT_NOTE"
	.sectionflags	@"SHF_NOTE_NV_TKINFO"
	.tkinfo
        /*0018*/ 	.word	0x00000002
        /*0030*/ 	.string	""
        /*0030*/ 	.string	"ptxas"
        /*0030*/ 	.string	"Cuda compilation tools, release 13.0, V13.0.88"
        /*0030*/ 	.string	"Build cuda_13.0.r13.0/compiler.36424714_0"
        /*0030*/ 	.string	"-arch sm_100 -m 64 "



//--------------------- .note.nv.cuinfo           --------------------------
	.section	.note.nv.cuinfo,"",@"SHT_NOTE"
	.sectionflags	@"SHF_NOTE_NV_CUINFO"
        /*0018*/ 	.short	0x0002
        /*001a*/ 	.short	0x0064
        /*001c*/ 	.short	0x0082
	.zero		2


//--------------------- .nv.info                  --------------------------
	.section	.nv.info,"",@"SHT_CUDA_INFO"
	.align	4


	//----- nvinfo : EIATTR_REGCOUNT
	.align		4
        /*0000*/ 	.byte	0x04, 0x2f
        /*0002*/ 	.short	(.L_1 - .L_0)
	.align		4
.L_0:
        /*0004*/ 	.word	index@(_Z14generic_kernelPKfS0_Pf)
        /*0008*/ 	.word	0x00000004


	//----- nvinfo : EIATTR_FRAME_SIZE
	.align		4
.L_1:
        /*000c*/ 	.byte	0x04, 0x11
        /*000e*/ 	.short	(.L_3 - .L_2)
	.align		4
.L_2:
        /*0010*/ 	.word	index@(_Z14generic_kernelPKfS0_Pf)
        /*0014*/ 	.word	0x00000000


	//----- nvinfo : EIATTR_MIN_STACK_SIZE
	.align		4
.L_3:
        /*0018*/ 	.byte	0x04, 0x12
        /*001a*/ 	.short	(.L_5 - .L_4)
	.align		4
.L_4:
        /*001c*/ 	.word	index@(_Z14generic_kernelPKfS0_Pf)
        /*0020*/ 	.word	0x00000000
.L_5:


//--------------------- .nv.compat                --------------------------
	.section	.nv.compat,"",@"SHT_CUDA_COMPAT_INFO"
	.align	4
        /*0000*/ 	.byte	0x02, 0x09, 0x00, 0x00, 0x02, 0x02, 0x01, 0x00, 0x02, 0x05, 0x05, 0x00, 0x03, 0x07, 0x01, 0x01
        /*0010*/ 	.byte	0x02, 0x03, 0x00, 0x00, 0x02, 0x06, 0x01, 0x00, 0x04, 0x0b, 0x08, 0x00, 0x09, 0x00, 0x00, 0x00
        /*0020*/ 	.byte	0x00, 0x00, 0x00, 0x00


//--------------------- .nv.info._Z14generic_kernelPKfS0_Pf --------------------------
	.section	.nv.info._Z14generic_kernelPKfS0_Pf,"",@"SHT_CUDA_INFO"
	.sectionflags	@""
	.align	4


	//----- nvinfo : EIATTR_CUDA_API_VERSION
	.align		4
        /*0000*/ 	.byte	0x04, 0x37
        /*0002*/ 	.short	(.L_7 - .L_6)
.L_6:
        /*0004*/ 	.word	0x00000082


	//----- nvinfo : EIATTR_KPARAM_INFO
	.align		4
.L_7:
        /*0008*/ 	.byte	0x04, 0x17
        /*000a*/ 	.short	(.L_9 - .L_8)
.L_8:
        /*000c*/ 	.word	0x00000000
        /*0010*/ 	.short	0x0002
        /*0012*/ 	.short	0x0010
        /*0014*/ 	.byte	0x00, 0xf5, 0x21, 0x00


	//----- nvinfo : EIATTR_KPARAM_INFO
	.align		4
.L_9:
        /*0018*/ 	.byte	0x04, 0x17
        /*001a*/ 	.short	(.L_11 - .L_10)
.L_10:
        /*001c*/ 	.word	0x00000000
        /*0020*/ 	.short	0x0001
        /*0022*/ 	.short	0x0008
        /*0024*/ 	.byte	0x00, 0xf5, 0x21, 0x00


	//----- nvinfo : EIATTR_KPARAM_INFO
	.align		4
.L_11:
        /*0028*/ 	.byte	0x04, 0x17
        /*002a*/ 	.short	(.L_13 - .L_12)
.L_12:
        /*002c*/ 	.word	0x00000000
        /*0030*/ 	.short	0x0000
        /*0032*/ 	.short	0x0000
        /*0034*/ 	.byte	0x00, 0xf5, 0x21, 0x00


	//----- nvinfo : EIATTR_SPARSE_MMA_MASK
	.align		4
.L_13:
        /*0038*/ 	.byte	0x03, 0x50
        /*003a*/ 	.short	0x0000


	//----- nvinfo : EIATTR_MAXREG_COUNT
	.align		4
        /*003c*/ 	.byte	0x03, 0x1b
        /*003e*/ 	.short	0x00ff


	//----- nvinfo : EIATTR_MERCURY_ISA_VERSION
	.align		4
        /*0040*/ 	.byte	0x03, 0x5f
        /*0042*/ 	.short	0x0101


	//----- nvinfo : EIATTR_VRC_CTA_INIT_COUNT
	.align		4
        /*0044*/ 	.byte	0x02, 0x4a
	.zero		1
	.zero		1


	//----- nvinfo : EIATTR_EXIT_INSTR_OFFSETS
	.align		4
        /*0048*/ 	.byte	0x04, 0x1c
        /*004a*/ 	.short	(.L_15 - .L_14)


	//   ....[0]....
.L_14:
        /*004c*/ 	.word	0x00000010


	//----- nvinfo : EIATTR_CBANK_PARAM_SIZE
	.align		4
.L_15:
        /*0050*/ 	.byte	0x03, 0x19
        /*0052*/ 	.short	0x0018


	//----- nvinfo : EIATTR_PARAM_CBANK
	.align		4
        /*0054*/ 	.byte	0x04, 0x0a
        /*0056*/ 	.short	(.L_17 - .L_16)
	.align		4
.L_16:
        /*0058*/ 	.word	index@(.nv.constant0._Z14generic_kernelPKfS0_Pf)
        /*005c*/ 	.short	0x0380
        /*005e*/ 	.short	0x0018


	//----- nvinfo : EIATTR_SW_WAR
	.align		4
.L_17:
        /*0060*/ 	.byte	0x04, 0x36
        /*0062*/ 	.short	(.L_19 - .L_18)
.L_18:
        /*0064*/ 	.word	0x00000008
.L_19:


//--------------------- .nv.callgraph             --------------------------
	.section	.nv.callgraph,"",@"SHT_CUDA_CALLGRAPH"
	.align	4
	.sectionentsize	8
	.align		4
        /*0000*/ 	.word	0x00000000
	.align		4
        /*0004*/ 	.word	0xffffffff
	.align		4
        /*0008*/ 	.word	0x00000000
	.align		4
        /*000c*/ 	.word	0xfffffffe
	.align		4
        /*0010*/ 	.word	0x00000000
	.align		4
        /*0014*/ 	.word	0xfffffffd
	.align		4
        /*0018*/ 	.word	0x00000000
	.align		4
        /*001c*/ 	.word	0xfffffffc


//--------------------- .text._Z14generic_kernelPKfS0_Pf --------------------------
	.section	.text._Z14generic_kernelPKfS0_Pf,"ax",@progbits
	.align	128
        .global         _Z14generic_kernelPKfS0_Pf
        .type           _Z14generic_kernelPKfS0_Pf,@function
        .size           _Z14generic_kernelPKfS0_Pf,(.L_x_1 - _Z14generic_kernelPKfS0_Pf)
        .other          _Z14generic_kernelPKfS0_Pf,@"STO_CUDA_ENTRY STV_DEFAULT"
_Z14generic_kernelPKfS0_Pf:
.text._Z14generic_kernelPKfS0_Pf:
[----:B------:R-:W-:Y:S01]  /*0000*/  LDC R1, c[0x0][0x37c] ;  /* 0x0000df00ff017b82 */ /* 0x000fe20000000800 */
[----:B------:R-:W-:Y:S05]  /*0010*/  EXIT ;  /* 0x000000000000794d */ /* 0x000fea0003800000 */
.L_x_0:
[----:B------:R-:W-:-:S00]  /*0020*/  BRA `(.L_x_0) ;  /* 0xfffffffc00fc7947 */ /* 0x000fc0000383ffff */
[----:B------:R-:W-:-:S00]  /*0030*/  NOP ;  /* 0x0000000000007918 */ /* 0x000fc00000000000 */
        /* <DEDUP_REMOVED lines=12> */
.L_x_1:


//--------------------- .nv.shared.reserved.0     --------------------------
	.section	.nv.shared.reserved.0,"aw",@nobits
	.weak		__nv_reservedSMEM_offset_0_alias
	.size		__nv_reservedSMEM_offset_0_alias, 0, 64
	.other		__nv_reservedSMEM_offset_0_alias,@"STO_CUDA_RESERVED_SHARED STV_DEFAULT"
__nv_reservedSMEM_offset_0_alias:
	.zero		0
	.zero		64


//--------------------- .nv.constant0._Z14generic_kernelPKfS0_Pf --------------------------
	.section	.nv.constant0._Z14generic_kernelPKfS0_Pf,"a",@progbits
	.sectionflags	@""
	.align	4
.nv.constant0._Z14generic_kernelPKfS0_Pf:
	.zero		920


//--------------------- SYMBOLS --------------------------

	.type		.nv.reservedSmem.offset0,@object
	.size		.nv.reservedSmem.offset0,0x4
